//
// Generated by NVIDIA NVVM Compiler
//
// Compiler Build ID: CL-36424714
// Cuda compilation tools, release 13.0, V13.0.88
// Based on NVVM 20.0.0
//

.version 9.0
.target sm_100
.address_size 64

	// .globl	_Z7findMaxPiS_i
// _ZZ7findMaxPiS_iE5sdata has been demoted
// _ZZ7findMinPiS_iE5sdata has been demoted

.visible .entry _Z7findMaxPiS_i(
	.param .u64 .ptr .align 1 _Z7findMaxPiS_i_param_0,
	.param .u64 .ptr .align 1 _Z7findMaxPiS_i_param_1,
	.param .u32 _Z7findMaxPiS_i_param_2
)
{
	.reg .pred 	%p<7>;
	.reg .b32 	%r<19>;
	.reg .b64 	%rd<9>;
	// demoted variable
	.shared .align 4 .b8 _ZZ7findMaxPiS_iE5sdata[4096];
	ld.param.u64 	%rd1, [_Z7findMaxPiS_i_param_0];
	ld.param.u64 	%rd2, [_Z7findMaxPiS_i_param_1];
	ld.param.u32 	%r9, [_Z7findMaxPiS_i_param_2];
	mov.u32 	%r1, %tid.x;
	mov.u32 	%r2, %ctaid.x;
	mov.u32 	%r18, %ntid.x;
	mad.lo.s32 	%r4, %r2, %r18, %r1;
	shl.b32 	%r10, %r1, 2;
	mov.u32 	%r11, _ZZ7findMaxPiS_iE5sdata;
	add.s32 	%r5, %r11, %r10;
	mov.b32 	%r12, 0;
	st.shared.u32 	[%r5], %r12;
	setp.ge.u32 	%p1, %r4, %r9;
	@%p1 bra 	$L__BB0_2;
	cvta.to.global.u64 	%rd3, %rd1;
	mul.wide.u32 	%rd4, %r4, 4;
	add.s64 	%rd5, %rd3, %rd4;
	ld.global.u32 	%r13, [%rd5];
	st.shared.u32 	[%r5], %r13;
$L__BB0_2:
	setp.lt.u32 	%p2, %r18, 2;
	@%p2 bra 	$L__BB0_7;
$L__BB0_3:
	mov.u32 	%r6, %r18;
	shr.u32 	%r18, %r6, 1;
	setp.ge.u32 	%p3, %r1, %r18;
	@%p3 bra 	$L__BB0_6;
	ld.shared.u32 	%r14, [%r5];
	shl.b32 	%r15, %r18, 2;
	add.s32 	%r16, %r5, %r15;
	ld.shared.u32 	%r8, [%r16];
	setp.ge.s32 	%p4, %r14, %r8;
	@%p4 bra 	$L__BB0_6;
	st.shared.u32 	[%r5], %r8;
$L__BB0_6:
	bar.sync 	0;
	setp.gt.u32 	%p5, %r6, 3;
	@%p5 bra 	$L__BB0_3;
$L__BB0_7:
	setp.ne.s32 	%p6, %r1, 0;
	@%p6 bra 	$L__BB0_9;
	ld.shared.u32 	%r17, [_ZZ7findMaxPiS_iE5sdata];
	cvta.to.global.u64 	%rd6, %rd2;
	mul.wide.u32 	%rd7, %r2, 4;
	add.s64 	%rd8, %rd6, %rd7;
	st.global.u32 	[%rd8], %r17;
$L__BB0_9:
	ret;

}
	// .globl	_Z7findMinPiS_i
.visible .entry _Z7findMinPiS_i(
	.param .u64 .ptr .align 1 _Z7findMinPiS_i_param_0,
	.param .u64 .ptr .align 1 _Z7findMinPiS_i_param_1,
	.param .u32 _Z7findMinPiS_i_param_2
)
{
	.reg .pred 	%p<9>;
	.reg .b32 	%r<20>;
	.reg .b64 	%rd<9>;
	// demoted variable
	.shared .align 4 .b8 _ZZ7findMinPiS_iE5sdata[4096];
	ld.param.u64 	%rd1, [_Z7findMinPiS_i_param_0];
	ld.param.u64 	%rd2, [_Z7findMinPiS_i_param_1];
	ld.param.u32 	%r9, [_Z7findMinPiS_i_param_2];
	mov.u32 	%r1, %tid.x;
	mov.u32 	%r2, %ctaid.x;
	mov.u32 	%r19, %ntid.x;
	mad.lo.s32 	%r4, %r2, %r19, %r1;
	shl.b32 	%r10, %r1, 2;
	mov.u32 	%r11, _ZZ7findMinPiS_iE5sdata;
	add.s32 	%r5, %r11, %r10;
	mov.b32 	%r12, 0;
	st.shared.u32 	[%r5], %r12;
	setp.ge.u32 	%p1, %r4, %r9;
	@%p1 bra 	$L__BB1_2;
	cvta.to.global.u64 	%rd3, %rd1;
	mul.wide.u32 	%rd4, %r4, 4;
	add.s64 	%rd5, %rd3, %rd4;
	ld.global.u32 	%r13, [%rd5];
	st.shared.u32 	[%r5], %r13;
$L__BB1_2:
	bar.sync 	0;
	setp.lt.u32 	%p2, %r19, 2;
	@%p2 bra 	$L__BB1_7;
$L__BB1_3:
	mov.u32 	%r6, %r19;
	shr.u32 	%r19, %r6, 1;
	setp.ge.u32 	%p3, %r1, %r19;
	add.s32 	%r14, %r19, %r4;
	setp.ge.u32 	%p4, %r14, %r9;
	or.pred  	%p5, %p3, %p4;
	@%p5 bra 	$L__BB1_6;
	ld.shared.u32 	%r15, [%r5];
	shl.b32 	%r16, %r19, 2;
	add.s32 	%r17, %r5, %r16;
	ld.shared.u32 	%r8, [%r17];
	setp.le.s32 	%p6, %r15, %r8;
	@%p6 bra 	$L__BB1_6;
	st.shared.u32 	[%r5], %r8;
$L__BB1_6:
	bar.sync 	0;
	setp.gt.u32 	%p7, %r6, 3;
	@%p7 bra 	$L__BB1_3;
$L__BB1_7:
	setp.ne.s32 	%p8, %r1, 0;
	@%p8 bra 	$L__BB1_9;
	ld.shared.u32 	%r18, [_ZZ7findMinPiS_iE5sdata];
	cvta.to.global.u64 	%rd6, %rd2;
	mul.wide.u32 	%rd7, %r2, 4;
	add.s64 	%rd8, %rd6, %rd7;
	st.global.u32 	[%rd8], %r18;
$L__BB1_9:
	ret;

}


// ===== COMPILED SASS (sm_100) =====

	.target	sm_100

	.elftype	@"ET_EXEC"


//--------------------- .note.nv.tkinfo           --------------------------
	.section	.note.nv.tkinfo,"",@"SHT_NOTE"
	.sectionflags	@"SHF_NOTE_NV_TKINFO"
	.tkinfo
        /*0018*/ 	.word	0x00000002
        /*0030*/ 	.string	""
        /*0030*/ 	.string	"ptxas"
        /*0030*/ 	.string	"Cuda compilation tools, release 13.0, V13.0.88"
        /*0030*/ 	.string	"Build cuda_13.0.r13.0/compiler.36424714_0"
        /*0030*/ 	.string	"-arch sm_100 -m 64 "



//--------------------- .note.nv.cuinfo           --------------------------
	.section	.note.nv.cuinfo,"",@"SHT_NOTE"
	.sectionflags	@"SHF_NOTE_NV_CUINFO"
        /*0018*/ 	.short	0x0002
        /*001a*/ 	.short	0x0064
        /*001c*/ 	.short	0x0082
	.zero		2


//--------------------- .nv.info                  --------------------------
	.section	.nv.info,"",@"SHT_CUDA_INFO"
	.align	4


	//----- nvinfo : EIATTR_REGCOUNT
	.align		4
        /*0000*/ 	.byte	0x04, 0x2f
        /*0002*/ 	.short	(.L_1 - .L_0)
	.align		4
.L_0:
        /*0004*/ 	.word	index@(_Z7findMaxPiS_i)
        /*0008*/ 	.word	0x0000000c


	//----- nvinfo : EIATTR_FRAME_SIZE
	.align		4
.L_1:
        /*000c*/ 	.byte	0x04, 0x11
        /*000e*/ 	.short	(.L_3 - .L_2)
	.align		4
.L_2:
        /*0010*/ 	.word	index@(_Z7findMaxPiS_i)
        /*0014*/ 	.word	0x00000000


	//----- nvinfo : EIATTR_REGCOUNT
	.align		4
.L_3:
        /*0018*/ 	.byte	0x04, 0x2f
        /*001a*/ 	.short	(.L_5 - .L_4)
	.align		4
.L_4:
        /*001c*/ 	.word	index@(_Z7findMinPiS_i)
        /*0020*/ 	.word	0x0000000c


	//----- nvinfo : EIATTR_FRAME_SIZE
	.align		4
.L_5:
        /*0024*/ 	.byte	0x04, 0x11
        /*0026*/ 	.short	(.L_7 - .L_6)
	.align		4
.L_6:
        /*0028*/ 	.word	index@(_Z7findMinPiS_i)
        /*002c*/ 	.word	0x00000000


	//----- nvinfo : EIATTR_MIN_STACK_SIZE
	.align		4
.L_7:
        /*0030*/ 	.byte	0x04, 0x12
        /*0032*/ 	.short	(.L_9 - .L_8)
	.align		4
.L_8:
        /*0034*/ 	.word	index@(_Z7findMinPiS_i)
        /*0038*/ 	.word	0x00000000


	//----- nvinfo : EIATTR_MIN_STACK_SIZE
	.align		4
.L_9:
        /*003c*/ 	.byte	0x04, 0x12
        /*003e*/ 	.short	(.L_11 - .L_10)
	.align		4
.L_10:
        /*0040*/ 	.word	index@(_Z7findMaxPiS_i)
        /*0044*/ 	.word	0x00000000
.L_11:


//--------------------- .nv.compat                --------------------------
	.section	.nv.compat,"",@"SHT_CUDA_COMPAT_INFO"
	.align	4
        /*0000*/ 	.byte	0x02, 0x09, 0x00, 0x00, 0x02, 0x02, 0x01, 0x00, 0x02, 0x05, 0x05, 0x00, 0x03, 0x07, 0x01, 0x01
        /*0010*/ 	.byte	0x02, 0x03, 0x00, 0x00, 0x02, 0x06, 0x01, 0x00, 0x04, 0x0b, 0x08, 0x00, 0x09, 0x00, 0x00, 0x00
        /*0020*/ 	.byte	0x00, 0x00, 0x00, 0x00


//--------------------- .nv.info._Z7findMinPiS_i  --------------------------
	.section	.nv.info._Z7findMinPiS_i,"",@"SHT_CUDA_INFO"
	.sectionflags	@""
	.align	4


	//----- nvinfo : EIATTR_CUDA_API_VERSION
	.align		4
        /*0000*/ 	.byte	0x04, 0x37
        /*0002*/ 	.short	(.L_13 - .L_12)
.L_12:
        /*0004*/ 	.word	0x00000082


	//----- nvinfo : EIATTR_KPARAM_INFO
	.align		4
.L_13:
        /*0008*/ 	.byte	0x04, 0x17
        /*000a*/ 	.short	(.L_15 - .L_14)
.L_14:
        /*000c*/ 	.word	0x00000000
        /*0010*/ 	.short	0x0002
        /*0012*/ 	.short	0x0010
        /*0014*/ 	.byte	0x00, 0xf0, 0x11, 0x00


	//----- nvinfo : EIATTR_KPARAM_INFO
	.align		4
.L_15:
        /*0018*/ 	.byte	0x04, 0x17
        /*001a*/ 	.short	(.L_17 - .L_16)
.L_16:
        /*001c*/ 	.word	0x00000000
        /*0020*/ 	.short	0x0001
        /*0022*/ 	.short	0x0008
        /*0024*/ 	.byte	0x00, 0xf5, 0x21, 0x00


	//----- nvinfo : EIATTR_KPARAM_INFO
	.align		4
.L_17:
        /*0028*/ 	.byte	0x04, 0x17
        /*002a*/ 	.short	(.L_19 - .L_18)
.L_18:
        /*002c*/ 	.word	0x00000000
        /*0030*/ 	.short	0x0000
        /*0032*/ 	.short	0x0000
        /*0034*/ 	.byte	0x00, 0xf5, 0x21, 0x00


	//----- nvinfo : EIATTR_SPARSE_MMA_MASK
	.align		4
.L_19:
        /*0038*/ 	.byte	0x03, 0x50
        /*003a*/ 	.short	0x0000


	//----- nvinfo : EIATTR_MAXREG_COUNT
	.align		4
        /*003c*/ 	.byte	0x03, 0x1b
        /*003e*/ 	.short	0x00ff


	//----- nvinfo : EIATTR_NUM_BARRIERS
	.align		4
        /*0040*/ 	.byte	0x02, 0x4c
        /*0042*/ 	.byte	0x01
	.zero		1


	//----- nvinfo : EIATTR_MERCURY_ISA_VERSION
	.align		4
        /*0044*/ 	.byte	0x03, 0x5f
        /*0046*/ 	.short	0x0101


	//----- nvinfo : EIATTR_VRC_CTA_INIT_COUNT
	.align		4
        /*0048*/ 	.byte	0x02, 0x4a
	.zero		1
	.zero		1


	//----- nvinfo : EIATTR_EXIT_INSTR_OFFSETS
	.align		4
        /*004c*/ 	.byte	0x04, 0x1c
        /*004e*/ 	.short	(.L_21 - .L_20)


	//   ....[0]....
.L_20:
        /*0050*/ 	.word	0x00000270


	//   ....[1]....
        /*0054*/ 	.word	0x000002f0


	//----- nvinfo : EIATTR_CRS_STACK_SIZE
	.align		4
.L_21:
        /*0058*/ 	.byte	0x04, 0x1e
        /*005a*/ 	.short	(.L_23 - .L_22)
.L_22:
        /*005c*/ 	.word	0x00000000


	//----- nvinfo : EIATTR_CBANK_PARAM_SIZE
	.align		4
.L_23:
        /*0060*/ 	.byte	0x03, 0x19
        /*0062*/ 	.short	0x0014


	//----- nvinfo : EIATTR_PARAM_CBANK
	.align		4
        /*0064*/ 	.byte	0x04, 0x0a
        /*0066*/ 	.short	(.L_25 - .L_24)
	.align		4
.L_24:
        /*0068*/ 	.word	index@(.nv.constant0._Z7findMinPiS_i)
        /*006c*/ 	.short	0x0380
        /*006e*/ 	.short	0x0014


	//----- nvinfo : EIATTR_SW_WAR
	.align		4
.L_25:
        /*0070*/ 	.byte	0x04, 0x36
        /*0072*/ 	.short	(.L_27 - .L_26)
.L_26:
        /*0074*/ 	.word	0x00000008
.L_27:


//--------------------- .nv.info._Z7findMaxPiS_i  --------------------------
	.section	.nv.info._Z7findMaxPiS_i,"",@"SHT_CUDA_INFO"
	.sectionflags	@""
	.align	4


	//----- nvinfo : EIATTR_CUDA_API_VERSION
	.align		4
        /*0000*/ 	.byte	0x04, 0x37
        /*0002*/ 	.short	(.L_29 - .L_28)
.L_28:
        /*0004*/ 	.word	0x00000082


	//----- nvinfo : EIATTR_KPARAM_INFO
	.align		4
.L_29:
        /*0008*/ 	.byte	0x04, 0x17
        /*000a*/ 	.short	(.L_31 - .L_30)
.L_30:
        /*000c*/ 	.word	0x00000000
        /*0010*/ 	.short	0x0002
        /*0012*/ 	.short	0x0010
        /*0014*/ 	.byte	0x00, 0xf0, 0x11, 0x00


	//----- nvinfo : EIATTR_KPARAM_INFO
	.align		4
.L_31:
        /*0018*/ 	.byte	0x04, 0x17
        /*001a*/ 	.short	(.L_33 - .L_32)
.L_32:
        /*001c*/ 	.word	0x00000000
        /*0020*/ 	.short	0x0001
        /*0022*/ 	.short	0x0008
        /*0024*/ 	.byte	0x00, 0xf5, 0x21, 0x00


	//----- nvinfo : EIATTR_KPARAM_INFO
	.align		4
.L_33:
        /*0028*/ 	.byte	0x04, 0x17
        /*002a*/ 	.short	(.L_35 - .L_34)
.L_34:
        /*002c*/ 	.word	0x00000000
        /*0030*/ 	.short	0x0000
        /*0032*/ 	.short	0x0000
        /*0034*/ 	.byte	0x00, 0xf5, 0x21, 0x00


	//----- nvinfo : EIATTR_SPARSE_MMA_MASK
	.align		4
.L_35:
        /*0038*/ 	.byte	0x03, 0x50
        /*003a*/ 	.short	0x0000


	//----- nvinfo : EIATTR_MAXREG_COUNT
	.align		4
        /*003c*/ 	.byte	0x03, 0x1b
        /*003e*/ 	.short	0x00ff


	//----- nvinfo : EIATTR_NUM_BARRIERS
	.align		4
        /*0040*/ 	.byte	0x02, 0x4c
        /*0042*/ 	.byte	0x01
	.zero		1


	//----- nvinfo : EIATTR_MERCURY_ISA_VERSION
	.align		4
        /*0044*/ 	.byte	0x03, 0x5f
        /*0046*/ 	.short	0x0101


	//----- nvinfo : EIATTR_VRC_CTA_INIT_COUNT
	.align		4
        /*0048*/ 	.byte	0x02, 0x4a
	.zero		1
	.zero		1


	//----- nvinfo : EIATTR_EXIT_INSTR_OFFSETS
	.align		4
        /*004c*/ 	.byte	0x04, 0x1c
        /*004e*/ 	.short	(.L_37 - .L_36)


	//   ....[0]....
.L_36:
        /*0050*/ 	.word	0x00000230


	//   ....[1]....
        /*0054*/ 	.word	0x000002b0


	//----- nvinfo : EIATTR_CRS_STACK_SIZE
	.align		4
.L_37:
        /*0058*/ 	.byte	0x04, 0x1e
        /*005a*/ 	.short	(.L_39 - .L_38)
.L_38:
        /*005c*/ 	.word	0x00000000


	//----- nvinfo : EIATTR_CBANK_PARAM_SIZE
	.align		4
.L_39:
        /*0060*/ 	.byte	0x03, 0x19
        /*0062*/ 	.short	0x0014


	//----- nvinfo : EIATTR_PARAM_CBANK
	.align		4
        /*0064*/ 	.byte	0x04, 0x0a
        /*0066*/ 	.short	(.L_41 - .L_40)
	.align		4
.L_40:
        /*0068*/ 	.word	index@(.nv.constant0._Z7findMaxPiS_i)
        /*006c*/ 	.short	0x0380
        /*006e*/ 	.short	0x0014


	//----- nvinfo : EIATTR_SW_WAR
	.align		4
.L_41:
        /*0070*/ 	.byte	0x04, 0x36
        /*0072*/ 	.short	(.L_43 - .L_42)
.L_42:
        /*0074*/ 	.word	0x00000008
.L_43:


//--------------------- .nv.callgraph             --------------------------
	.section	.nv.callgraph,"",@"SHT_CUDA_CALLGRAPH"
	.align	4
	.sectionentsize	8
	.align		4
        /*0000*/ 	.word	0x00000000
	.align		4
        /*0004*/ 	.word	0xffffffff
	.align		4
        /*0008*/ 	.word	0x00000000
	.align		4
        /*000c*/ 	.word	0xfffffffe
	.align		4
        /*0010*/ 	.word	0x00000000
	.align		4
        /*0014*/ 	.word	0xfffffffd
	.align		4
        /*0018*/ 	.word	0x00000000
	.align		4
        /*001c*/ 	.word	0xfffffffc


//--------------------- .text._Z7findMinPiS_i     --------------------------
	.section	.text._Z7findMinPiS_i,"ax",@progbits
	.align	128
        .global         _Z7findMinPiS_i
        .type           _Z7findMinPiS_i,@function
        .size           _Z7findMinPiS_i,(.L_x_10 - _Z7findMinPiS_i)
        .other          _Z7findMinPiS_i,@"STO_CUDA_ENTRY STV_DEFAULT"
_Z7findMinPiS_i:
.text._Z7findMinPiS_i:
[----:B------:R-:W-:Y:S01]  /*0000*/  LDC R1, c[0x0][0x37c] ;  /* 0x0000df00ff017b82 */ /* 0x000fe20000000800 */
[----:B------:R-:W0:Y:S01]  /*0010*/  S2R R7, SR_TID.X ;  /* 0x0000000000077919 */ /* 0x000e220000002100 */
[----:B------:R-:W0:Y:S01]  /*0020*/  LDCU UR8, c[0x0][0x360] ;  /* 0x00006c00ff0877ac */ /* 0x000e220008000800 */
[----:B------:R-:W-:Y:S01]  /*0030*/  IMAD.MOV.U32 R9, RZ, RZ, RZ ;  /* 0x000000ffff097224 */ /* 0x000fe200078e00ff */
[----:B------:R-:W0:Y:S01]  /*0040*/  S2R R6, SR_CTAID.X ;  /* 0x0000000000067919 */ /* 0x000e220000002500 */
[----:B------:R-:W1:Y:S01]  /*0050*/  LDCU UR4, c[0x0][0x390] ;  /* 0x00007200ff0477ac */ /* 0x000e620008000800 */
[----:B------:R-:W2:Y:S01]  /*0060*/  LDCU.64 UR6, c[0x0][0x358] ;  /* 0x00006b00ff0677ac */ /* 0x000ea20008000a00 */
[----:B0-----:R-:W-:-:S05]  /*0070*/  IMAD R5, R6, UR8, R7 ;  /* 0x0000000806057c24 */ /* 0x001fca000f8e0207 */
[----:B-1----:R-:W-:-:S13]  /*0080*/  ISETP.GE.U32.AND P0, PT, R5, UR4, PT ;  /* 0x0000000405007c0c */ /* 0x002fda000bf06070 */
[----:B------:R-:W0:Y:S02]  /*0090*/  @!P0 LDC.64 R2, c[0x0][0x380] ;  /* 0x0000e000ff028b82 */ /* 0x000e240000000a00 */
[----:B0-----:R-:W-:-:S05]  /*00a0*/  @!P0 IMAD.WIDE.U32 R2, R5, 0x4, R2 ;  /* 0x0000000405028825 */ /* 0x001fca00078e0002 */
[----:B--2---:R-:W2:Y:S01]  /*00b0*/  @!P0 LDG.E R9, desc[UR6][R2.64] ;  /* 0x0000000602098981 */ /* 0x004ea2000c1e1900 */
[----:B------:R-:W0:Y:S01]  /*00c0*/  S2UR UR5, SR_CgaCtaId ;  /* 0x00000000000579c3 */ /* 0x000e220000008800 */
[----:B------:R-:W-:Y:S01]  /*00d0*/  IMAD.U32 R4, RZ, RZ, UR8 ;  /* 0x00000008ff047e24 */ /* 0x000fe2000f8e00ff */
[----:B------:R-:W-:-:S04]  /*00e0*/  UMOV UR4, 0x400 ;  /* 0x0000040000047882 */ /* 0x000fc80000000000 */
[----:B------:R-:W-:Y:S01]  /*00f0*/  ISETP.GE.U32.AND P0, PT, R4, 0x2, PT ;  /* 0x000000020400780c */ /* 0x000fe20003f06070 */
[----:B0-----:R-:W-:-:S06]  /*0100*/  ULEA UR4, UR5, UR4, 0x18 ;  /* 0x0000000405047291 */ /* 0x001fcc000f8ec0ff */
[----:B------:R-:W-:-:S05]  /*0110*/  LEA R0, R7, UR4, 0x2 ;  /* 0x0000000407007c11 */ /* 0x000fca000f8e10ff */
[----:B--2---:R0:W-:Y:S01]  /*0120*/  STS [R0], R9 ;  /* 0x0000000900007388 */ /* 0x0041e20000000800 */
[----:B------:R-:W-:Y:S06]  /*0130*/  BAR.SYNC.DEFER_BLOCKING 0x0 ;  /* 0x0000000000007b1d */ /* 0x000fec0000010000 */
[----:B------:R-:W-:Y:S05]  /*0140*/  @!P0 BRA `(.L_x_0) ;  /* 0x0000000000448947 */ /* 0x000fea0003800000 */
[----:B------:R-:W1:Y:S02]  /*0150*/  LDCU UR4, c[0x0][0x390] ;  /* 0x00007200ff0477ac */ /* 0x000e640008000800 */
.L_x_3:
[--C-:B------:R-:W-:Y:S01]  /*0160*/  IMAD.MOV.U32 R8, RZ, RZ, R4.reuse ;  /* 0x000000ffff087224 */ /* 0x100fe200078e0004 */
[----:B------:R-:W-:Y:S01]  /*0170*/  SHF.R.U32.HI R4, RZ, 0x1, R4 ;  /* 0x00000001ff047819 */ /* 0x000fe20000011604 */
[----:B------:R-:W-:Y:S04]  /*0180*/  BSSY.RECONVERGENT B0, `(.L_x_1) ;  /* 0x000000a000007945 */ /* 0x000fe80003800200 */
[----:B------:R-:W-:-:S05]  /*0190*/  IMAD.IADD R2, R5, 0x1, R4 ;  /* 0x0000000105027824 */ /* 0x000fca00078e0204 */
[----:B-1----:R-:W-:-:S04]  /*01a0*/  ISETP.GE.U32.AND P0, PT, R2, UR4, PT ;  /* 0x0000000402007c0c */ /* 0x002fc8000bf06070 */
[----:B------:R-:W-:-:S13]  /*01b0*/  ISETP.GE.U32.OR P0, PT, R7, R4, P0 ;  /* 0x000000040700720c */ /* 0x000fda0000706470 */
[----:B------:R-:W-:Y:S05]  /*01c0*/  @P0 BRA `(.L_x_2) ;  /* 0x0000000000140947 */ /* 0x000fea0003800000 */
[----:B------:R-:W-:Y:S01]  /*01d0*/  IMAD R3, R4, 0x4, R0 ;  /* 0x0000000404037824 */ /* 0x000fe200078e0200 */
[----:B------:R-:W-:Y:S05]  /*01e0*/  LDS R2, [R0] ;  /* 0x0000000000027984 */ /* 0x000fea0000000800 */
[----:B------:R-:W1:Y:S02]  /*01f0*/  LDS R3, [R3] ;  /* 0x0000000003037984 */ /* 0x000e640000000800 */
[----:B-1----:R-:W-:-:S13]  /*0200*/  ISETP.GT.AND P0, PT, R2, R3, PT ;  /* 0x000000030200720c */ /* 0x002fda0003f04270 */
[----:B------:R1:W-:Y:S02]  /*0210*/  @P0 STS [R0], R3 ;  /* 0x0000000300000388 */ /* 0x0003e40000000800 */
.L_x_2:
[----:B------:R-:W-:Y:S05]  /*0220*/  BSYNC.RECONVERGENT B0 ;  /* 0x0000000000007941 */ /* 0x000fea0003800200 */
.L_x_1:
[----:B------:R-:W-:Y:S01]  /*0230*/  BAR.SYNC.DEFER_BLOCKING 0x0 ;  /* 0x0000000000007b1d */ /* 0x000fe20000010000 */
[----:B------:R-:W-:-:S13]  /*0240*/  ISETP.GT.U32.AND P0, PT, R8, 0x3, PT ;  /* 0x000000030800780c */ /* 0x000fda0003f04070 */
[----:B------:R-:W-:Y:S05]  /*0250*/  @P0 BRA `(.L_x_3) ;  /* 0xfffffffc00c00947 */ /* 0x000fea000383ffff */
.L_x_0:
[----:B------:R-:W-:-:S13]  /*0260*/  ISETP.NE.AND P0, PT, R7, RZ, PT ;  /* 0x000000ff0700720c */ /* 0x000fda0003f05270 */
[----:B------:R-:W-:Y:S05]  /*0270*/  @P0 EXIT ;  /* 0x000000000000094d */ /* 0x000fea0003800000 */
[----:B------:R-:W2:Y:S01]  /*0280*/  S2UR UR5, SR_CgaCtaId ;  /* 0x00000000000579c3 */ /* 0x000ea20000008800 */
[----:B------:R-:W-:-:S07]  /*0290*/  UMOV UR4, 0x400 ;  /* 0x0000040000047882 */ /* 0x000fce0000000000 */
[----:B-1----:R-:W1:Y:S01]  /*02a0*/  LDC.64 R2, c[0x0][0x388] ;  /* 0x0000e200ff027b82 */ /* 0x002e620000000a00 */
[----:B--2---:R-:W-:Y:S01]  /*02b0*/  ULEA UR4, UR5, UR4, 0x18 ;  /* 0x0000000405047291 */ /* 0x004fe2000f8ec0ff */
[----:B-1----:R-:W-:-:S08]  /*02c0*/  IMAD.WIDE.U32 R2, R6, 0x4, R2 ;  /* 0x0000000406027825 */ /* 0x002fd000078e0002 */
[----:B------:R-:W1:Y:S04]  /*02d0*/  LDS R5, [UR4] ;  /* 0x00000004ff057984 */ /* 0x000e680008000800 */
[----:B-1----:R-:W-:Y:S01]  /*02e0*/  STG.E desc[UR6][R2.64], R5 ;  /* 0x0000000502007986 */ /* 0x002fe2000c101906 */
[----:B------:R-:W-:Y:S05]  /*02f0*/  EXIT ;  /* 0x000000000000794d */ /* 0x000fea0003800000 */
.L_x_4:
[----:B------:R-:W-:-:S00]  /*0300*/  BRA `(.L_x_4) ;  /* 0xfffffffc00fc7947 */ /* 0x000fc0000383ffff */
[----:B------:R-:W-:-:S00]  /*0310*/  NOP ;  /* 0x0000000000007918 */ /* 0x000fc00000000000 */
        /* <DEDUP_REMOVED lines=14> */
.L_x_10:


//--------------------- .text._Z7findMaxPiS_i     --------------------------
	.section	.text._Z7findMaxPiS_i,"ax",@progbits
	.align	128
        .global         _Z7findMaxPiS_i
        .type           _Z7findMaxPiS_i,@function
        .size           _Z7findMaxPiS_i,(.L_x_11 - _Z7findMaxPiS_i)
        .other          _Z7findMaxPiS_i,@"STO_CUDA_ENTRY STV_DEFAULT"
_Z7findMaxPiS_i:
.text._Z7findMaxPiS_i:
        /* <DEDUP_REMOVED lines=13> */
[----:B------:R-:W-:Y:S01]  /*00d0*/  UMOV UR4, 0x400 ;  /* 0x0000040000047882 */ /* 0x000fe20000000000 */
[----:B------:R-:W-:-:S05]  /*00e0*/  IMAD.U32 R5, RZ, RZ, UR8 ;  /* 0x00000008ff057e24 */ /* 0x000fca000f8e00ff */
[----:B------:R-:W-:Y:S01]  /*00f0*/  ISETP.GE.U32.AND P0, PT, R5, 0x2, PT ;  /* 0x000000020500780c */ /* 0x000fe20003f06070 */
[----:B0-----:R-:W-:-:S06]  /*0100*/  ULEA UR4, UR5, UR4, 0x18 ;  /* 0x0000000405047291 */ /* 0x001fcc000f8ec0ff */
[----:B------:R-:W-:-:S05]  /*0110*/  LEA R0, R4, UR4, 0x2 ;  /* 0x0000000404007c11 */ /* 0x000fca000f8e10ff */
[----:B--2---:R0:W-:Y:S01]  /*0120*/  STS [R0], R9 ;  /* 0x0000000900007388 */ /* 0x0041e20000000800 */
[----:B------:R-:W-:Y:S05]  /*0130*/  @!P0 BRA `(.L_x_5) ;  /* 0x0000000000388947 */ /* 0x000fea0003800000 */
.L_x_8:
[--C-:B------:R-:W-:Y:S01]  /*0140*/  IMAD.MOV.U32 R6, RZ, RZ, R5.reuse ;  /* 0x000000ffff067224 */ /* 0x100fe200078e0005 */
[----:B------:R-:W-:Y:S01]  /*0150*/  SHF.R.U32.HI R5, RZ, 0x1, R5 ;  /* 0x00000001ff057819 */ /* 0x000fe20000011605 */
[----:B------:R-:W-:Y:S03]  /*0160*/  BSSY.RECONVERGENT B0, `(.L_x_6) ;  /* 0x0000008000007945 */ /* 0x000fe60003800200 */
[----:B------:R-:W-:-:S13]  /*0170*/  ISETP.GE.U32.AND P0, PT, R4, R5, PT ;  /* 0x000000050400720c */ /* 0x000fda0003f06070 */
[----:B-1----:R-:W-:Y:S05]  /*0180*/  @P0 BRA `(.L_x_7) ;  /* 0x0000000000140947 */ /* 0x002fea0003800000 */
[----:B------:R-:W-:Y:S01]  /*0190*/  IMAD R3, R5, 0x4, R0 ;  /* 0x0000000405037824 */ /* 0x000fe200078e0200 */
[----:B------:R-:W-:Y:S05]  /*01a0*/  LDS R2, [R0] ;  /* 0x0000000000027984 */ /* 0x000fea0000000800 */
[----:B------:R-:W1:Y:S02]  /*01b0*/  LDS R3, [R3] ;  /* 0x0000000003037984 */ /* 0x000e640000000800 */
[----:B-1----:R-:W-:-:S13]  /*01c0*/  ISETP.GE.AND P0, PT, R2, R3, PT ;  /* 0x000000030200720c */ /* 0x002fda0003f06270 */
[----:B------:R1:W-:Y:S02]  /*01d0*/  @!P0 STS [R0], R3 ;  /* 0x0000000300008388 */ /* 0x0003e40000000800 */
.L_x_7:
[----:B------:R-:W-:Y:S05]  /*01e0*/  BSYNC.RECONVERGENT B0 ;  /* 0x0000000000007941 */ /* 0x000fea0003800200 */
.L_x_6:
[----:B------:R-:W-:Y:S01]  /*01f0*/  BAR.SYNC.DEFER_BLOCKING 0x0 ;  /* 0x0000000000007b1d */ /* 0x000fe20000010000 */
[----:B------:R-:W-:-:S13]  /*0200*/  ISETP.GT.U32.AND P0, PT, R6, 0x3, PT ;  /* 0x000000030600780c */ /* 0x000fda0003f04070 */
[----:B------:R-:W-:Y:S05]  /*0210*/  @P0 BRA `(.L_x_8) ;  /* 0xfffffffc00c80947 */ /* 0x000fea000383ffff */
.L_x_5:
        /* <DEDUP_REMOVED lines=10> */
.L_x_9:
        /* <DEDUP_REMOVED lines=12> */
.L_x_11:


//--------------------- .nv.shared._Z7findMinPiS_i --------------------------
	.section	.nv.shared._Z7findMinPiS_i,"aw",@nobits
	.sectionflags	@""
	.align	4
.nv.shared._Z7findMinPiS_i:
	.zero		5120


//--------------------- .nv.shared.reserved.0     --------------------------
	.section	.nv.shared.reserved.0,"aw",@nobits
	.weak		__nv_reservedSMEM_offset_0_alias
	.size		__nv_reservedSMEM_offset_0_alias, 0, 64
	.other		__nv_reservedSMEM_offset_0_alias,@"STO_CUDA_RESERVED_SHARED STV_DEFAULT"
__nv_reservedSMEM_offset_0_alias:
	.zero		0
	.zero		64


//--------------------- .nv.shared._Z7findMaxPiS_i --------------------------
	.section	.nv.shared._Z7findMaxPiS_i,"aw",@nobits
	.sectionflags	@""
	.align	4
.nv.shared._Z7findMaxPiS_i:
	.zero		5120


//--------------------- .nv.constant0._Z7findMinPiS_i --------------------------
	.section	.nv.constant0._Z7findMinPiS_i,"a",@progbits
	.sectionflags	@""
	.align	4
.nv.constant0._Z7findMinPiS_i:
	.zero		916


//--------------------- .nv.constant0._Z7findMaxPiS_i --------------------------
	.section	.nv.constant0._Z7findMaxPiS_i,"a",@progbits
	.sectionflags	@""
	.align	4
.nv.constant0._Z7findMaxPiS_i:
	.zero		916


//--------------------- SYMBOLS --------------------------

	.type		.nv.reservedSmem.offset0,@object
	.size		.nv.reservedSmem.offset0,0x4
	.type		.nv.reservedSmem.cap,@object
	.size		.nv.reservedSmem.cap,0x4
